//
// Generated by NVIDIA NVVM Compiler
//
// Compiler Build ID: CL-36424714
// Cuda compilation tools, release 13.0, V13.0.88
// Based on NVVM 20.0.0
//

.version 9.0
.target sm_100
.address_size 64

	// .globl	_Z15matrixMulKernelPfS_S_iii

.visible .entry _Z15matrixMulKernelPfS_S_iii(
	.param .u64 .ptr .align 1 _Z15matrixMulKernelPfS_S_iii_param_0,
	.param .u64 .ptr .align 1 _Z15matrixMulKernelPfS_S_iii_param_1,
	.param .u64 .ptr .align 1 _Z15matrixMulKernelPfS_S_iii_param_2,
	.param .u32 _Z15matrixMulKernelPfS_S_iii_param_3,
	.param .u32 _Z15matrixMulKernelPfS_S_iii_param_4,
	.param .u32 _Z15matrixMulKernelPfS_S_iii_param_5
)
{
	.reg .pred 	%p<13>;
	.reg .b32 	%r<46>;
	.reg .b32 	%f<68>;
	.reg .b64 	%rd<40>;

	ld.param.u64 	%rd5, [_Z15matrixMulKernelPfS_S_iii_param_0];
	ld.param.u64 	%rd6, [_Z15matrixMulKernelPfS_S_iii_param_1];
	ld.param.u64 	%rd4, [_Z15matrixMulKernelPfS_S_iii_param_2];
	ld.param.u32 	%r22, [_Z15matrixMulKernelPfS_S_iii_param_3];
	ld.param.u32 	%r20, [_Z15matrixMulKernelPfS_S_iii_param_4];
	ld.param.u32 	%r23, [_Z15matrixMulKernelPfS_S_iii_param_5];
	cvta.to.global.u64 	%rd1, %rd6;
	cvta.to.global.u64 	%rd2, %rd5;
	mov.u32 	%r24, %ctaid.x;
	mov.u32 	%r25, %ntid.x;
	mov.u32 	%r26, %tid.x;
	mad.lo.s32 	%r1, %r24, %r25, %r26;
	mov.u32 	%r27, %ctaid.y;
	mov.u32 	%r28, %ntid.y;
	mov.u32 	%r29, %tid.y;
	mad.lo.s32 	%r30, %r27, %r28, %r29;
	setp.ge.s32 	%p1, %r1, %r22;
	setp.ge.s32 	%p2, %r30, %r23;
	or.pred  	%p3, %p1, %p2;
	@%p3 bra 	$L__BB0_14;
	setp.lt.s32 	%p4, %r20, 1;
	mov.f32 	%f67, 0f00000000;
	@%p4 bra 	$L__BB0_13;
	mul.lo.s32 	%r3, %r20, %r1;
	and.b32  	%r4, %r20, 7;
	setp.lt.u32 	%p5, %r20, 8;
	mov.f32 	%f67, 0f00000000;
	mov.b32 	%r44, 0;
	@%p5 bra 	$L__BB0_5;
	and.b32  	%r44, %r20, 2147483640;
	neg.s32 	%r42, %r44;
	shl.b32 	%r7, %r23, 3;
	add.s64 	%rd3, %rd2, 16;
	mov.f32 	%f67, 0f00000000;
	mul.wide.s32 	%rd11, %r23, 4;
	mov.u32 	%r40, %r3;
	mov.u32 	%r41, %r30;
$L__BB0_4:
	.pragma "nounroll";
	mul.wide.s32 	%rd7, %r40, 4;
	add.s64 	%rd8, %rd3, %rd7;
	ld.global.f32 	%f17, [%rd8+-16];
	mul.wide.s32 	%rd9, %r41, 4;
	add.s64 	%rd10, %rd1, %rd9;
	ld.global.f32 	%f18, [%rd10];
	fma.rn.f32 	%f19, %f17, %f18, %f67;
	ld.global.f32 	%f20, [%rd8+-12];
	add.s64 	%rd12, %rd10, %rd11;
	ld.global.f32 	%f21, [%rd12];
	fma.rn.f32 	%f22, %f20, %f21, %f19;
	ld.global.f32 	%f23, [%rd8+-8];
	add.s64 	%rd13, %rd12, %rd11;
	ld.global.f32 	%f24, [%rd13];
	fma.rn.f32 	%f25, %f23, %f24, %f22;
	ld.global.f32 	%f26, [%rd8+-4];
	add.s64 	%rd14, %rd13, %rd11;
	ld.global.f32 	%f27, [%rd14];
	fma.rn.f32 	%f28, %f26, %f27, %f25;
	ld.global.f32 	%f29, [%rd8];
	add.s64 	%rd15, %rd14, %rd11;
	ld.global.f32 	%f30, [%rd15];
	fma.rn.f32 	%f31, %f29, %f30, %f28;
	ld.global.f32 	%f32, [%rd8+4];
	add.s64 	%rd16, %rd15, %rd11;
	ld.global.f32 	%f33, [%rd16];
	fma.rn.f32 	%f34, %f32, %f33, %f31;
	ld.global.f32 	%f35, [%rd8+8];
	add.s64 	%rd17, %rd16, %rd11;
	ld.global.f32 	%f36, [%rd17];
	fma.rn.f32 	%f37, %f35, %f36, %f34;
	ld.global.f32 	%f38, [%rd8+12];
	add.s64 	%rd18, %rd17, %rd11;
	ld.global.f32 	%f39, [%rd18];
	fma.rn.f32 	%f67, %f38, %f39, %f37;
	add.s32 	%r42, %r42, 8;
	add.s32 	%r41, %r41, %r7;
	add.s32 	%r40, %r40, 8;
	setp.ne.s32 	%p6, %r42, 0;
	@%p6 bra 	$L__BB0_4;
$L__BB0_5:
	setp.eq.s32 	%p7, %r4, 0;
	@%p7 bra 	$L__BB0_13;
	and.b32  	%r15, %r20, 3;
	setp.lt.u32 	%p8, %r4, 4;
	@%p8 bra 	$L__BB0_8;
	add.s32 	%r32, %r44, %r3;
	mul.wide.s32 	%rd19, %r32, 4;
	add.s64 	%rd20, %rd2, %rd19;
	ld.global.f32 	%f41, [%rd20];
	mad.lo.s32 	%r33, %r44, %r23, %r30;
	mul.wide.s32 	%rd21, %r33, 4;
	add.s64 	%rd22, %rd1, %rd21;
	ld.global.f32 	%f42, [%rd22];
	fma.rn.f32 	%f43, %f41, %f42, %f67;
	ld.global.f32 	%f44, [%rd20+4];
	mul.wide.s32 	%rd23, %r23, 4;
	add.s64 	%rd24, %rd22, %rd23;
	ld.global.f32 	%f45, [%rd24];
	fma.rn.f32 	%f46, %f44, %f45, %f43;
	ld.global.f32 	%f47, [%rd20+8];
	add.s64 	%rd25, %rd24, %rd23;
	ld.global.f32 	%f48, [%rd25];
	fma.rn.f32 	%f49, %f47, %f48, %f46;
	ld.global.f32 	%f50, [%rd20+12];
	add.s64 	%rd26, %rd25, %rd23;
	ld.global.f32 	%f51, [%rd26];
	fma.rn.f32 	%f67, %f50, %f51, %f49;
	add.s32 	%r44, %r44, 4;
$L__BB0_8:
	setp.eq.s32 	%p9, %r15, 0;
	@%p9 bra 	$L__BB0_13;
	setp.eq.s32 	%p10, %r15, 1;
	@%p10 bra 	$L__BB0_11;
	add.s32 	%r34, %r44, %r3;
	mul.wide.s32 	%rd27, %r34, 4;
	add.s64 	%rd28, %rd2, %rd27;
	ld.global.f32 	%f53, [%rd28];
	mad.lo.s32 	%r35, %r44, %r23, %r30;
	mul.wide.s32 	%rd29, %r35, 4;
	add.s64 	%rd30, %rd1, %rd29;
	ld.global.f32 	%f54, [%rd30];
	fma.rn.f32 	%f55, %f53, %f54, %f67;
	ld.global.f32 	%f56, [%rd28+4];
	mul.wide.s32 	%rd31, %r23, 4;
	add.s64 	%rd32, %rd30, %rd31;
	ld.global.f32 	%f57, [%rd32];
	fma.rn.f32 	%f67, %f56, %f57, %f55;
	add.s32 	%r44, %r44, 2;
$L__BB0_11:
	and.b32  	%r36, %r20, 1;
	setp.eq.b32 	%p11, %r36, 1;
	not.pred 	%p12, %p11;
	@%p12 bra 	$L__BB0_13;
	add.s32 	%r37, %r44, %r3;
	mul.wide.s32 	%rd33, %r37, 4;
	add.s64 	%rd34, %rd2, %rd33;
	ld.global.f32 	%f58, [%rd34];
	mad.lo.s32 	%r38, %r44, %r23, %r30;
	mul.wide.s32 	%rd35, %r38, 4;
	add.s64 	%rd36, %rd1, %rd35;
	ld.global.f32 	%f59, [%rd36];
	fma.rn.f32 	%f67, %f58, %f59, %f67;
$L__BB0_13:
	mad.lo.s32 	%r39, %r23, %r1, %r30;
	cvta.to.global.u64 	%rd37, %rd4;
	mul.wide.s32 	%rd38, %r39, 4;
	add.s64 	%rd39, %rd37, %rd38;
	st.global.f32 	[%rd39], %f67;
$L__BB0_14:
	ret;

}


// ===== COMPILED SASS (sm_100) =====

	.target	sm_100

	.elftype	@"ET_EXEC"


//--------------------- .note.nv.tkinfo           --------------------------
	.section	.note.nv.tkinfo,"",@"SHT_NOTE"
	.sectionflags	@"SHF_NOTE_NV_TKINFO"
	.tkinfo
        /*0018*/ 	.word	0x00000002
        /*0030*/ 	.string	""
        /*0030*/ 	.string	"ptxas"
        /*0030*/ 	.string	"Cuda compilation tools, release 13.0, V13.0.88"
        /*0030*/ 	.string	"Build cuda_13.0.r13.0/compiler.36424714_0"
        /*0030*/ 	.string	"-arch sm_100 -m 64 "



//--------------------- .note.nv.cuinfo           --------------------------
	.section	.note.nv.cuinfo,"",@"SHT_NOTE"
	.sectionflags	@"SHF_NOTE_NV_CUINFO"
        /*0018*/ 	.short	0x0002
        /*001a*/ 	.short	0x0064
        /*001c*/ 	.short	0x0082
	.zero		2


//--------------------- .nv.info                  --------------------------
	.section	.nv.info,"",@"SHT_CUDA_INFO"
	.align	4


	//----- nvinfo : EIATTR_REGCOUNT
	.align		4
        /*0000*/ 	.byte	0x04, 0x2f
        /*0002*/ 	.short	(.L_1 - .L_0)
	.align		4
.L_0:
        /*0004*/ 	.word	index@(_Z15matrixMulKernelPfS_S_iii)
        /*0008*/ 	.word	0x00000020


	//----- nvinfo : EIATTR_FRAME_SIZE
	.align		4
.L_1:
        /*000c*/ 	.byte	0x04, 0x11
        /*000e*/ 	.short	(.L_3 - .L_2)
	.align		4
.L_2:
        /*0010*/ 	.word	index@(_Z15matrixMulKernelPfS_S_iii)
        /*0014*/ 	.word	0x00000000


	//----- nvinfo : EIATTR_MIN_STACK_SIZE
	.align		4
.L_3:
        /*0018*/ 	.byte	0x04, 0x12
        /*001a*/ 	.short	(.L_5 - .L_4)
	.align		4
.L_4:
        /*001c*/ 	.word	index@(_Z15matrixMulKernelPfS_S_iii)
        /*0020*/ 	.word	0x00000000
.L_5:


//--------------------- .nv.compat                --------------------------
	.section	.nv.compat,"",@"SHT_CUDA_COMPAT_INFO"
	.align	4
        /*0000*/ 	.byte	0x02, 0x09, 0x00, 0x00, 0x02, 0x02, 0x01, 0x00, 0x02, 0x05, 0x05, 0x00, 0x03, 0x07, 0x01, 0x01
        /*0010*/ 	.byte	0x02, 0x03, 0x00, 0x00, 0x02, 0x06, 0x01, 0x00, 0x04, 0x0b, 0x08, 0x00, 0x09, 0x00, 0x00, 0x00
        /*0020*/ 	.byte	0x00, 0x00, 0x00, 0x00


//--------------------- .nv.info._Z15matrixMulKernelPfS_S_iii --------------------------
	.section	.nv.info._Z15matrixMulKernelPfS_S_iii,"",@"SHT_CUDA_INFO"
	.sectionflags	@""
	.align	4


	//----- nvinfo : EIATTR_CUDA_API_VERSION
	.align		4
        /*0000*/ 	.byte	0x04, 0x37
        /*0002*/ 	.short	(.L_7 - .L_6)
.L_6:
        /*0004*/ 	.word	0x00000082


	//----- nvinfo : EIATTR_KPARAM_INFO
	.align		4
.L_7:
        /*0008*/ 	.byte	0x04, 0x17
        /*000a*/ 	.short	(.L_9 - .L_8)
.L_8:
        /*000c*/ 	.word	0x00000000
        /*0010*/ 	.short	0x0005
        /*0012*/ 	.short	0x0020
        /*0014*/ 	.byte	0x00, 0xf0, 0x11, 0x00


	//----- nvinfo : EIATTR_KPARAM_INFO
	.align		4
.L_9:
        /*0018*/ 	.byte	0x04, 0x17
        /*001a*/ 	.short	(.L_11 - .L_10)
.L_10:
        /*001c*/ 	.word	0x00000000
        /*0020*/ 	.short	0x0004
        /*0022*/ 	.short	0x001c
        /*0024*/ 	.byte	0x00, 0xf0, 0x11, 0x00


	//----- nvinfo : EIATTR_KPARAM_INFO
	.align		4
.L_11:
        /*0028*/ 	.byte	0x04, 0x17
        /*002a*/ 	.short	(.L_13 - .L_12)
.L_12:
        /*002c*/ 	.word	0x00000000
        /*0030*/ 	.short	0x0003
        /*0032*/ 	.short	0x0018
        /*0034*/ 	.byte	0x00, 0xf0, 0x11, 0x00


	//----- nvinfo : EIATTR_KPARAM_INFO
	.align		4
.L_13:
        /*0038*/ 	.byte	0x04, 0x17
        /*003a*/ 	.short	(.L_15 - .L_14)
.L_14:
        /*003c*/ 	.word	0x00000000
        /*0040*/ 	.short	0x0002
        /*0042*/ 	.short	0x0010
        /*0044*/ 	.byte	0x00, 0xf5, 0x21, 0x00


	//----- nvinfo : EIATTR_KPARAM_INFO
	.align		4
.L_15:
        /*0048*/ 	.byte	0x04, 0x17
        /*004a*/ 	.short	(.L_17 - .L_16)
.L_16:
        /*004c*/ 	.word	0x00000000
        /*0050*/ 	.short	0x0001
        /*0052*/ 	.short	0x0008
        /*0054*/ 	.byte	0x00, 0xf5, 0x21, 0x00


	//----- nvinfo : EIATTR_KPARAM_INFO
	.align		4
.L_17:
        /*0058*/ 	.byte	0x04, 0x17
        /*005a*/ 	.short	(.L_19 - .L_18)
.L_18:
        /*005c*/ 	.word	0x00000000
        /*0060*/ 	.short	0x0000
        /*0062*/ 	.short	0x0000
        /*0064*/ 	.byte	0x00, 0xf5, 0x21, 0x00


	//----- nvinfo : EIATTR_SPARSE_MMA_MASK
	.align		4
.L_19:
        /*0068*/ 	.byte	0x03, 0x50
        /*006a*/ 	.short	0x0000


	//----- nvinfo : EIATTR_MAXREG_COUNT
	.align		4
        /*006c*/ 	.byte	0x03, 0x1b
        /*006e*/ 	.short	0x00ff


	//----- nvinfo : EIATTR_MERCURY_ISA_VERSION
	.align		4
        /*0070*/ 	.byte	0x03, 0x5f
        /*0072*/ 	.short	0x0101


	//----- nvinfo : EIATTR_VRC_CTA_INIT_COUNT
	.align		4
        /*0074*/ 	.byte	0x02, 0x4a
	.zero		1
	.zero		1


	//----- nvinfo : EIATTR_EXIT_INSTR_OFFSETS
	.align		4
        /*0078*/ 	.byte	0x04, 0x1c
        /*007a*/ 	.short	(.L_21 - .L_20)


	//   ....[0]....
.L_20:
        /*007c*/ 	.word	0x000000d0


	//   ....[1]....
        /*0080*/ 	.word	0x00000850


	//----- nvinfo : EIATTR_CBANK_PARAM_SIZE
	.align		4
.L_21:
        /*0084*/ 	.byte	0x03, 0x19
        /*0086*/ 	.short	0x0024


	//----- nvinfo : EIATTR_PARAM_CBANK
	.align		4
        /*0088*/ 	.byte	0x04, 0x0a
        /*008a*/ 	.short	(.L_23 - .L_22)
	.align		4
.L_22:
        /*008c*/ 	.word	index@(.nv.constant0._Z15matrixMulKernelPfS_S_iii)
        /*0090*/ 	.short	0x0380
        /*0092*/ 	.short	0x0024


	//----- nvinfo : EIATTR_SW_WAR
	.align		4
.L_23:
        /*0094*/ 	.byte	0x04, 0x36
        /*0096*/ 	.short	(.L_25 - .L_24)
.L_24:
        /*0098*/ 	.word	0x00000008
.L_25:


//--------------------- .nv.callgraph             --------------------------
	.section	.nv.callgraph,"",@"SHT_CUDA_CALLGRAPH"
	.align	4
	.sectionentsize	8
	.align		4
        /*0000*/ 	.word	0x00000000
	.align		4
        /*0004*/ 	.word	0xffffffff
	.align		4
        /*0008*/ 	.word	0x00000000
	.align		4
        /*000c*/ 	.word	0xfffffffe
	.align		4
        /*0010*/ 	.word	0x00000000
	.align		4
        /*0014*/ 	.word	0xfffffffd
	.align		4
        /*0018*/ 	.word	0x00000000
	.align		4
        /*001c*/ 	.word	0xfffffffc


//--------------------- .text._Z15matrixMulKernelPfS_S_iii --------------------------
	.section	.text._Z15matrixMulKernelPfS_S_iii,"ax",@progbits
	.align	128
        .global         _Z15matrixMulKernelPfS_S_iii
        .type           _Z15matrixMulKernelPfS_S_iii,@function
        .size           _Z15matrixMulKernelPfS_S_iii,(.L_x_5 - _Z15matrixMulKernelPfS_S_iii)
        .other          _Z15matrixMulKernelPfS_S_iii,@"STO_CUDA_ENTRY STV_DEFAULT"
_Z15matrixMulKernelPfS_S_iii:
.text._Z15matrixMulKernelPfS_S_iii:
[----:B------:R-:W-:Y:S01]  /*0000*/  LDC R1, c[0x0][0x37c] ;  /* 0x0000df00ff017b82 */ /* 0x000fe20000000800 */
[----:B------:R-:W0:Y:S07]  /*0010*/  S2R R5, SR_TID.Y ;  /* 0x0000000000057919 */ /* 0x000e2e0000002200 */
[----:B------:R-:W1:Y:S01]  /*0020*/  LDC R14, c[0x0][0x360] ;  /* 0x0000d800ff0e7b82 */ /* 0x000e620000000800 */
[----:B------:R-:W2:Y:S01]  /*0030*/  LDCU UR6, c[0x0][0x398] ;  /* 0x00007300ff0677ac */ /* 0x000ea20008000800 */
[----:B------:R-:W1:Y:S06]  /*0040*/  S2R R3, SR_TID.X ;  /* 0x0000000000037919 */ /* 0x000e6c0000002100 */
[----:B------:R-:W0:Y:S08]  /*0050*/  S2UR UR5, SR_CTAID.Y ;  /* 0x00000000000579c3 */ /* 0x000e300000002600 */
[----:B------:R-:W0:Y:S08]  /*0060*/  LDC R0, c[0x0][0x364] ;  /* 0x0000d900ff007b82 */ /* 0x000e300000000800 */
[----:B------:R-:W1:Y:S08]  /*0070*/  S2UR UR4, SR_CTAID.X ;  /* 0x00000000000479c3 */ /* 0x000e700000002500 */
[----:B------:R-:W3:Y:S01]  /*0080*/  LDC R15, c[0x0][0x3a0] ;  /* 0x0000e800ff0f7b82 */ /* 0x000ee20000000800 */
[----:B0-----:R-:W-:-:S02]  /*0090*/  IMAD R0, R0, UR5, R5 ;  /* 0x0000000500007c24 */ /* 0x001fc4000f8e0205 */
[----:B-1----:R-:W-:-:S03]  /*00a0*/  IMAD R14, R14, UR4, R3 ;  /* 0x000000040e0e7c24 */ /* 0x002fc6000f8e0203 */
[----:B---3--:R-:W-:-:S04]  /*00b0*/  ISETP.GE.AND P0, PT, R0, R15, PT ;  /* 0x0000000f0000720c */ /* 0x008fc80003f06270 */
[----:B--2---:R-:W-:-:S13]  /*00c0*/  ISETP.GE.OR P0, PT, R14, UR6, P0 ;  /* 0x000000060e007c0c */ /* 0x004fda0008706670 */
[----:B------:R-:W-:Y:S05]  /*00d0*/  @P0 EXIT ;  /* 0x000000000000094d */ /* 0x000fea0003800000 */
[----:B------:R-:W0:Y:S01]  /*00e0*/  LDC R17, c[0x0][0x39c] ;  /* 0x0000e700ff117b82 */ /* 0x000e220000000800 */
[----:B------:R-:W1:Y:S01]  /*00f0*/  LDCU.64 UR6, c[0x0][0x358] ;  /* 0x00006b00ff0677ac */ /* 0x000e620008000a00 */
[----:B------:R-:W-:Y:S01]  /*0100*/  HFMA2 R26, -RZ, RZ, 0, 0 ;  /* 0x00000000ff1a7431 */ /* 0x000fe200000001ff */
[----:B0-----:R-:W-:-:S13]  /*0110*/  ISETP.GE.AND P0, PT, R17, 0x1, PT ;  /* 0x000000011100780c */ /* 0x001fda0003f06270 */
[----:B-1----:R-:W-:Y:S05]  /*0120*/  @!P0 BRA `(.L_x_0) ;  /* 0x0000000400b88947 */ /* 0x002fea0003800000 */
[C---:B------:R-:W-:Y:S01]  /*0130*/  ISETP.GE.U32.AND P1, PT, R17.reuse, 0x8, PT ;  /* 0x000000081100780c */ /* 0x040fe20003f26070 */
[----:B------:R-:W-:Y:S01]  /*0140*/  IMAD R18, R14, R17, RZ ;  /* 0x000000110e127224 */ /* 0x000fe200078e02ff */
[----:B------:R-:W-:Y:S02]  /*0150*/  LOP3.LUT R25, R17, 0x7, RZ, 0xc0, !PT ;  /* 0x0000000711197812 */ /* 0x000fe400078ec0ff */
[----:B------:R-:W-:Y:S02]  /*0160*/  MOV R26, RZ ;  /* 0x000000ff001a7202 */ /* 0x000fe40000000f00 */
[----:B------:R-:W-:Y:S02]  /*0170*/  ISETP.NE.AND P0, PT, R25, RZ, PT ;  /* 0x000000ff1900720c */ /* 0x000fe40003f05270 */
[----:B------:R-:W-:-:S05]  /*0180*/  MOV R19, RZ ;  /* 0x000000ff00137202 */ /* 0x000fca0000000f00 */
[----:B------:R-:W-:Y:S06]  /*0190*/  @!P1 BRA `(.L_x_1) ;  /* 0x0000000000c49947 */ /* 0x000fec0003800000 */
[----:B------:R-:W0:Y:S01]  /*01a0*/  LDCU.64 UR4, c[0x0][0x380] ;  /* 0x00007000ff0477ac */ /* 0x000e220008000a00 */
[----:B------:R-:W-:Y:S02]  /*01b0*/  LOP3.LUT R19, R17, 0x7ffffff8, RZ, 0xc0, !PT ;  /* 0x7ffffff811137812 */ /* 0x000fe400078ec0ff */
[----:B------:R-:W-:Y:S02]  /*01c0*/  MOV R26, RZ ;  /* 0x000000ff001a7202 */ /* 0x000fe40000000f00 */
[----:B------:R-:W-:Y:S02]  /*01d0*/  MOV R16, R18 ;  /* 0x0000001200107202 */ /* 0x000fe40000000f00 */
[----:B------:R-:W-:Y:S02]  /*01e0*/  MOV R22, R0 ;  /* 0x0000000000167202 */ /* 0x000fe40000000f00 */
[----:B------:R-:W-:Y:S01]  /*01f0*/  IADD3 R20, PT, PT, -R19, RZ, RZ ;  /* 0x000000ff13147210 */ /* 0x000fe20007ffe1ff */
[----:B0-----:R-:W-:-:S04]  /*0200*/  UIADD3 UR4, UP0, UPT, UR4, 0x10, URZ ;  /* 0x0000001004047890 */ /* 0x001fc8000ff1e0ff */
[----:B------:R-:W-:-:S12]  /*0210*/  UIADD3.X UR5, UPT, UPT, URZ, UR5, URZ, UP0, !UPT ;  /* 0x00000005ff057290 */ /* 0x000fd800087fe4ff */
.L_x_2:
[----:B------:R-:W0:Y:S01]  /*0220*/  LDC.64 R12, c[0x0][0x388] ;  /* 0x0000e200ff0c7b82 */ /* 0x000e220000000a00 */
[----:B------:R-:W-:Y:S02]  /*0230*/  MOV R2, UR4 ;  /* 0x0000000400027c02 */ /* 0x000fe40008000f00 */
[----:B------:R-:W-:-:S03]  /*0240*/  MOV R3, UR5 ;  /* 0x0000000500037c02 */ /* 0x000fc60008000f00 */
[----:B------:R-:W-:-:S05]  /*0250*/  IMAD.WIDE R2, R16, 0x4, R2 ;  /* 0x0000000410027825 */ /* 0x000fca00078e0202 */
[----:B------:R-:W2:Y:S04]  /*0260*/  LDG.E R21, desc[UR6][R2.64+-0x10] ;  /* 0xfffff00602157981 */ /* 0x000ea8000c1e1900 */
[----:B------:R-:W3:Y:S04]  /*0270*/  LDG.E R23, desc[UR6][R2.64+-0xc] ;  /* 0xfffff40602177981 */ /* 0x000ee8000c1e1900 */
[----:B------:R-:W4:Y:S01]  /*0280*/  LDG.E R29, desc[UR6][R2.64+-0x8] ;  /* 0xfffff806021d7981 */ /* 0x000f22000c1e1900 */
[----:B0-----:R-:W-:-:S05]  /*0290*/  IMAD.WIDE R12, R22, 0x4, R12 ;  /* 0x00000004160c7825 */ /* 0x001fca00078e020c */
[----:B------:R0:W2:Y:S01]  /*02a0*/  LDG.E R24, desc[UR6][R12.64] ;  /* 0x000000060c187981 */ /* 0x0000a2000c1e1900 */
[----:B------:R-:W-:-:S04]  /*02b0*/  IMAD.WIDE R10, R15, 0x4, R12 ;  /* 0x000000040f0a7825 */ /* 0x000fc800078e020c */
[C---:B------:R-:W-:Y:S02]  /*02c0*/  IMAD.WIDE R4, R15.reuse, 0x4, R10 ;  /* 0x000000040f047825 */ /* 0x040fe400078e020a */
[----:B------:R-:W3:Y:S02]  /*02d0*/  LDG.E R10, desc[UR6][R10.64] ;  /* 0x000000060a0a7981 */ /* 0x000ee4000c1e1900 */
[C---:B------:R-:W-:Y:S02]  /*02e0*/  IMAD.WIDE R6, R15.reuse, 0x4, R4 ;  /* 0x000000040f067825 */ /* 0x040fe400078e0204 */
[----:B------:R1:W4:Y:S02]  /*02f0*/  LDG.E R28, desc[UR6][R4.64] ;  /* 0x00000006041c7981 */ /* 0x000324000c1e1900 */
[C---:B------:R-:W-:Y:S02]  /*0300*/  IMAD.WIDE R8, R15.reuse, 0x4, R6 ;  /* 0x000000040f087825 */ /* 0x040fe400078e0206 */
[----:B------:R-:W5:Y:S02]  /*0310*/  LDG.E R6, desc[UR6][R6.64] ;  /* 0x0000000606067981 */ /* 0x000f64000c1e1900 */
[----:B0-----:R-:W-:-:S05]  /*0320*/  IMAD.WIDE R12, R15, 0x4, R8 ;  /* 0x000000040f0c7825 */ /* 0x001fca00078e0208 */
[----:B------:R-:W5:Y:S04]  /*0330*/  LDG.E R11, desc[UR6][R12.64] ;  /* 0x000000060c0b7981 */ /* 0x000f68000c1e1900 */
[----:B------:R-:W5:Y:S04]  /*0340*/  LDG.E R7, desc[UR6][R8.64] ;  /* 0x0000000608077981 */ /* 0x000f68000c1e1900 */
[----:B------:R-:W5:Y:S04]  /*0350*/  LDG.E R9, desc[UR6][R2.64+-0x4] ;  /* 0xfffffc0602097981 */ /* 0x000f68000c1e1900 */
[----:B------:R-:W5:Y:S01]  /*0360*/  LDG.E R8, desc[UR6][R2.64+0x8] ;  /* 0x0000080602087981 */ /* 0x000f62000c1e1900 */
[----:B--2---:R-:W-:Y:S01]  /*0370*/  FFMA R24, R21, R24, R26 ;  /* 0x0000001815187223 */ /* 0x004fe2000000001a */
[----:B------:R-:W-:-:S02]  /*0380*/  IMAD.WIDE R26, R15, 0x4, R12 ;  /* 0x000000040f1a7825 */ /* 0x000fc400078e020c */
[----:B------:R-:W2:Y:S04]  /*0390*/  LDG.E R21, desc[UR6][R2.64] ;  /* 0x0000000602157981 */ /* 0x000ea8000c1e1900 */
[----:B------:R-:W2:Y:S01]  /*03a0*/  LDG.E R12, desc[UR6][R2.64+0x4] ;  /* 0x00000406020c7981 */ /* 0x000ea2000c1e1900 */
[----:B-1----:R-:W-:-:S03]  /*03b0*/  IMAD.WIDE R4, R15, 0x4, R26 ;  /* 0x000000040f047825 */ /* 0x002fc600078e021a */
[----:B------:R-:W2:Y:S04]  /*03c0*/  LDG.E R13, desc[UR6][R2.64+0xc] ;  /* 0x00000c06020d7981 */ /* 0x000ea8000c1e1900 */
[----:B------:R-:W2:Y:S04]  /*03d0*/  LDG.E R4, desc[UR6][R4.64] ;  /* 0x0000000604047981 */ /* 0x000ea8000c1e1900 */
[----:B------:R-:W2:Y:S01]  /*03e0*/  LDG.E R3, desc[UR6][R26.64] ;  /* 0x000000061a037981 */ /* 0x000ea2000c1e1900 */
[----:B---3--:R-:W-:Y:S01]  /*03f0*/  FFMA R10, R23, R10, R24 ;  /* 0x0000000a170a7223 */ /* 0x008fe20000000018 */
[----:B------:R-:W-:-:S03]  /*0400*/  IADD3 R20, PT, PT, R20, 0x8, RZ ;  /* 0x0000000814147810 */ /* 0x000fc60007ffe0ff */
[----:B----4-:R-:W-:Y:S01]  /*0410*/  FFMA R10, R29, R28, R10 ;  /* 0x0000001c1d0a7223 */ /* 0x010fe2000000000a */
[----:B------:R-:W-:Y:S02]  /*0420*/  ISETP.NE.AND P1, PT, R20, RZ, PT ;  /* 0x000000ff1400720c */ /* 0x000fe40003f25270 */
[----:B------:R-:W-:Y:S01]  /*0430*/  LEA R22, R15, R22, 0x3 ;  /* 0x000000160f167211 */ /* 0x000fe200078e18ff */
[----:B-----5:R-:W-:Y:S01]  /*0440*/  FFMA R6, R9, R6, R10 ;  /* 0x0000000609067223 */ /* 0x020fe2000000000a */
[----:B------:R-:W-:-:S03]  /*0450*/  IADD3 R16, PT, PT, R16, 0x8, RZ ;  /* 0x0000000810107810 */ /* 0x000fc60007ffe0ff */
[----:B--2---:R-:W-:-:S04]  /*0460*/  FFMA R7, R21, R7, R6 ;  /* 0x0000000715077223 */ /* 0x004fc80000000006 */
[----:B------:R-:W-:-:S04]  /*0470*/  FFMA R7, R12, R11, R7 ;  /* 0x0000000b0c077223 */ /* 0x000fc80000000007 */
[----:B------:R-:W-:-:S04]  /*0480*/  FFMA R8, R8, R3, R7 ;  /* 0x0000000308087223 */ /* 0x000fc80000000007 */
[----:B------:R-:W-:Y:S01]  /*0490*/  FFMA R26, R13, R4, R8 ;  /* 0x000000040d1a7223 */ /* 0x000fe20000000008 */
[----:B------:R-:W-:Y:S06]  /*04a0*/  @P1 BRA `(.L_x_2) ;  /* 0xfffffffc005c1947 */ /* 0x000fec000383ffff */
.L_x_1:
[----:B------:R-:W-:Y:S05]  /*04b0*/  @!P0 BRA `(.L_x_0) ;  /* 0x0000000000d48947 */ /* 0x000fea0003800000 */
[----:B------:R-:W-:Y:S02]  /*04c0*/  ISETP.GE.U32.AND P0, PT, R25, 0x4, PT ;  /* 0x000000041900780c */ /* 0x000fe40003f06070 */
[----:B------:R-:W-:-:S04]  /*04d0*/  LOP3.LUT R12, R17, 0x3, RZ, 0xc0, !PT ;  /* 0x00000003110c7812 */ /* 0x000fc800078ec0ff */
[----:B------:R-:W-:-:S07]  /*04e0*/  ISETP.NE.AND P1, PT, R12, RZ, PT ;  /* 0x000000ff0c00720c */ /* 0x000fce0003f25270 */
[----:B------:R-:W-:Y:S06]  /*04f0*/  @!P0 BRA `(.L_x_3) ;  /* 0x0000000000588947 */ /* 0x000fec0003800000 */
[----:B------:R-:W0:Y:S01]  /*0500*/  LDC.64 R8, c[0x0][0x388] ;  /* 0x0000e200ff087b82 */ /* 0x000e220000000a00 */
[----:B------:R-:W-:Y:S01]  /*0510*/  IMAD R7, R19, R15, R0 ;  /* 0x0000000f13077224 */ /* 0x000fe200078e0200 */
[----:B------:R-:W-:-:S06]  /*0520*/  IADD3 R5, PT, PT, R18, R19, RZ ;  /* 0x0000001312057210 */ /* 0x000fcc0007ffe0ff */
[----:B------:R-:W1:Y:S01]  /*0530*/  LDC.64 R2, c[0x0][0x380] ;  /* 0x0000e000ff027b82 */ /* 0x000e620000000a00 */
[----:B0-----:R-:W-:-:S04]  /*0540*/  IMAD.WIDE R8, R7, 0x4, R8 ;  /* 0x0000000407087825 */ /* 0x001fc800078e0208 */
[----:B------:R-:W-:Y:S02]  /*0550*/  IMAD.WIDE R10, R15, 0x4, R8 ;  /* 0x000000040f0a7825 */ /* 0x000fe400078e0208 */
[----:B------:R-:W2:Y:S02]  /*0560*/  LDG.E R8, desc[UR6][R8.64] ;  /* 0x0000000608087981 */ /* 0x000ea4000c1e1900 */
[----:B-1----:R-:W-:-:S04]  /*0570*/  IMAD.WIDE R2, R5, 0x4, R2 ;  /* 0x0000000405027825 */ /* 0x002fc800078e0202 */
[C---:B------:R-:W-:Y:S01]  /*0580*/  IMAD.WIDE R4, R15.reuse, 0x4, R10 ;  /* 0x000000040f047825 */ /* 0x040fe200078e020a */
[----:B------:R-:W2:Y:S04]  /*0590*/  LDG.E R13, desc[UR6][R2.64] ;  /* 0x00000006020d7981 */ /* 0x000ea8000c1e1900 */
[----:B------:R-:W3:Y:S01]  /*05a0*/  LDG.E R10, desc[UR6][R10.64] ;  /* 0x000000060a0a7981 */ /* 0x000ee2000c1e1900 */
[----:B------:R-:W-:-:S03]  /*05b0*/  IMAD.WIDE R6, R15, 0x4, R4 ;  /* 0x000000040f067825 */ /* 0x000fc600078e0204 */
[----:B------:R-:W3:Y:S04]  /*05c0*/  LDG.E R16, desc[UR6][R2.64+0x4] ;  /* 0x0000040602107981 */ /* 0x000ee8000c1e1900 */
[----:B------:R-:W4:Y:S04]  /*05d0*/  LDG.E R21, desc[UR6][R4.64] ;  /* 0x0000000604157981 */ /* 0x000f28000c1e1900 */
[----:B------:R-:W4:Y:S04]  /*05e0*/  LDG.E R20, desc[UR6][R2.64+0x8] ;  /* 0x0000080602147981 */ /* 0x000f28000c1e1900 */
[----:B------:R-:W5:Y:S04]  /*05f0*/  LDG.E R22, desc[UR6][R2.64+0xc] ;  /* 0x00000c0602167981 */ /* 0x000f68000c1e1900 */
[----:B------:R-:W5:Y:S01]  /*0600*/  LDG.E R6, desc[UR6][R6.64] ;  /* 0x0000000606067981 */ /* 0x000f62000c1e1900 */
[----:B------:R-:W-:Y:S01]  /*0610*/  IADD3 R19, PT, PT, R19, 0x4, RZ ;  /* 0x0000000413137810 */ /* 0x000fe20007ffe0ff */
[----:B--2---:R-:W-:-:S04]  /*0620*/  FFMA R13, R13, R8, R26 ;  /* 0x000000080d0d7223 */ /* 0x004fc8000000001a */
[----:B---3--:R-:W-:-:S04]  /*0630*/  FFMA R13, R16, R10, R13 ;  /* 0x0000000a100d7223 */ /* 0x008fc8000000000d */
[----:B----4-:R-:W-:-:S04]  /*0640*/  FFMA R13, R20, R21, R13 ;  /* 0x00000015140d7223 */ /* 0x010fc8000000000d */
[----:B-----5:R-:W-:-:S07]  /*0650*/  FFMA R26, R22, R6, R13 ;  /* 0x00000006161a7223 */ /* 0x020fce000000000d */
.L_x_3:
[----:B------:R-:W-:Y:S05]  /*0660*/  @!P1 BRA `(.L_x_0) ;  /* 0x0000000000689947 */ /* 0x000fea0003800000 */
[----:B------:R-:W0:Y:S01]  /*0670*/  LDC.64 R8, c[0x0][0x388] ;  /* 0x0000e200ff087b82 */ /* 0x000e220000000a00 */
[----:B------:R-:W-:Y:S02]  /*0680*/  ISETP.NE.AND P0, PT, R12, 0x1, PT ;  /* 0x000000010c00780c */ /* 0x000fe40003f05270 */
[----:B------:R-:W-:-:S04]  /*0690*/  LOP3.LUT R17, R17, 0x1, RZ, 0xc0, !PT ;  /* 0x0000000111117812 */ /* 0x000fc800078ec0ff */
[----:B------:R-:W-:Y:S01]  /*06a0*/  ISETP.NE.U32.AND P1, PT, R17, 0x1, PT ;  /* 0x000000011100780c */ /* 0x000fe20003f25070 */
[----:B------:R-:W1:Y:S06]  /*06b0*/  LDC.64 R6, c[0x0][0x380] ;  /* 0x0000e000ff067b82 */ /* 0x000e6c0000000a00 */
[C---:B------:R-:W-:Y:S01]  /*06c0*/  @P0 IMAD R13, R19.reuse, R15, R0 ;  /* 0x0000000f130d0224 */ /* 0x040fe200078e0200 */
[----:B------:R-:W-:Y:S01]  /*06d0*/  @P0 IADD3 R11, PT, PT, R18, R19, RZ ;  /* 0x00000013120b0210 */ /* 0x000fe20007ffe0ff */
[----:B------:R-:W2:Y:S01]  /*06e0*/  LDC.64 R4, c[0x0][0x380] ;  /* 0x0000e000ff047b82 */ /* 0x000ea20000000a00 */
[----:B------:R-:W-:-:S07]  /*06f0*/  @P0 IADD3 R19, PT, PT, R19, 0x2, RZ ;  /* 0x0000000213130810 */ /* 0x000fce0007ffe0ff */
[----:B------:R-:W3:Y:S01]  /*0700*/  LDC.64 R2, c[0x0][0x388] ;  /* 0x0000e200ff027b82 */ /* 0x000ee20000000a00 */
[----:B0-----:R-:W-:Y:S01]  /*0710*/  @P0 IMAD.WIDE R8, R13, 0x4, R8 ;  /* 0x000000040d080825 */ /* 0x001fe200078e0208 */
[----:B------:R-:W-:-:S03]  /*0720*/  @!P1 IADD3 R13, PT, PT, R18, R19, RZ ;  /* 0x00000013120d9210 */ /* 0x000fc60007ffe0ff */
[----:B------:R-:W-:Y:S01]  /*0730*/  @!P1 IMAD R19, R19, R15, R0 ;  /* 0x0000000f13139224 */ /* 0x000fe200078e0200 */
[----:B------:R-:W4:Y:S01]  /*0740*/  @P0 LDG.E R12, desc[UR6][R8.64] ;  /* 0x00000006080c0981 */ /* 0x000f22000c1e1900 */
[----:B-1----:R-:W-:-:S04]  /*0750*/  @P0 IMAD.WIDE R6, R11, 0x4, R6 ;  /* 0x000000040b060825 */ /* 0x002fc800078e0206 */
[----:B------:R-:W-:Y:S01]  /*0760*/  @P0 IMAD.WIDE R10, R15, 0x4, R8 ;  /* 0x000000040f0a0825 */ /* 0x000fe200078e0208 */
[----:B------:R-:W4:Y:S03]  /*0770*/  @P0 LDG.E R17, desc[UR6][R6.64] ;  /* 0x0000000606110981 */ /* 0x000f26000c1e1900 */
[----:B--2---:R-:W-:Y:S01]  /*0780*/  @!P1 IMAD.WIDE R4, R13, 0x4, R4 ;  /* 0x000000040d049825 */ /* 0x004fe200078e0204 */
[----:B------:R-:W2:Y:S04]  /*0790*/  @P0 LDG.E R21, desc[UR6][R6.64+0x4] ;  /* 0x0000040606150981 */ /* 0x000ea8000c1e1900 */
[----:B------:R-:W2:Y:S01]  /*07a0*/  @P0 LDG.E R10, desc[UR6][R10.64] ;  /* 0x000000060a0a0981 */ /* 0x000ea2000c1e1900 */
[----:B---3--:R-:W-:-:S03]  /*07b0*/  @!P1 IMAD.WIDE R2, R19, 0x4, R2 ;  /* 0x0000000413029825 */ /* 0x008fc600078e0202 */
[----:B------:R-:W3:Y:S04]  /*07c0*/  @!P1 LDG.E R5, desc[UR6][R4.64] ;  /* 0x0000000604059981 */ /* 0x000ee8000c1e1900 */
[----:B------:R-:W3:Y:S01]  /*07d0*/  @!P1 LDG.E R2, desc[UR6][R2.64] ;  /* 0x0000000602029981 */ /* 0x000ee2000c1e1900 */
[----:B----4-:R-:W-:-:S04]  /*07e0*/  @P0 FFMA R12, R17, R12, R26 ;  /* 0x0000000c110c0223 */ /* 0x010fc8000000001a */
[----:B--2---:R-:W-:-:S04]  /*07f0*/  @P0 FFMA R26, R21, R10, R12 ;  /* 0x0000000a151a0223 */ /* 0x004fc8000000000c */
[----:B---3--:R-:W-:-:S07]  /*0800*/  @!P1 FFMA R26, R5, R2, R26 ;  /* 0x00000002051a9223 */ /* 0x008fce000000001a */
.L_x_0:
[----:B------:R-:W0:Y:S01]  /*0810*/  LDC.64 R2, c[0x0][0x390] ;  /* 0x0000e400ff027b82 */ /* 0x000e220000000a00 */
[----:B------:R-:W-:-:S04]  /*0820*/  IMAD R15, R14, R15, R0 ;  /* 0x0000000f0e0f7224 */ /* 0x000fc800078e0200 */
[----:B0-----:R-:W-:-:S05]  /*0830*/  IMAD.WIDE R2, R15, 0x4, R2 ;  /* 0x000000040f027825 */ /* 0x001fca00078e0202 */
[----:B------:R-:W-:Y:S01]  /*0840*/  STG.E desc[UR6][R2.64], R26 ;  /* 0x0000001a02007986 */ /* 0x000fe2000c101906 */
[----:B------:R-:W-:Y:S05]  /*0850*/  EXIT ;  /* 0x000000000000794d */ /* 0x000fea0003800000 */
.L_x_4:
[----:B------:R-:W-:-:S00]  /*0860*/  BRA `(.L_x_4) ;  /* 0xfffffffc00fc7947 */ /* 0x000fc0000383ffff */
[----:B------:R-:W-:-:S00]  /*0870*/  NOP ;  /* 0x0000000000007918 */ /* 0x000fc00000000000 */
        /* <DEDUP_REMOVED lines=8> */
.L_x_5:


//--------------------- .nv.shared.reserved.0     --------------------------
	.section	.nv.shared.reserved.0,"aw",@nobits
	.weak		__nv_reservedSMEM_offset_0_alias
	.size		__nv_reservedSMEM_offset_0_alias, 0, 64
	.other		__nv_reservedSMEM_offset_0_alias,@"STO_CUDA_RESERVED_SHARED STV_DEFAULT"
__nv_reservedSMEM_offset_0_alias:
	.zero		0
	.zero		64


//--------------------- .nv.constant0._Z15matrixMulKernelPfS_S_iii --------------------------
	.section	.nv.constant0._Z15matrixMulKernelPfS_S_iii,"a",@progbits
	.sectionflags	@""
	.align	4
.nv.constant0._Z15matrixMulKernelPfS_S_iii:
	.zero		932


//--------------------- SYMBOLS --------------------------

	.type		.nv.reservedSmem.offset0,@object
	.size		.nv.reservedSmem.offset0,0x4
